	.headerflags	@"EF_CUDA_TEXMODE_UNIFIED EF_CUDA_64BIT_ADDRESS EF_CUDA_ACCELERATORS EF_CUDA_SM90 EF_CUDA_VIRTUAL_SM(EF_CUDA_SM90)"
	.elftype	@"ET_EXEC"


//--------------------- .nv.info                  --------------------------
	.section	.nv.info,"",@"SHT_CUDA_INFO"
	.align	4


	//----- nvinfo : EIATTR_REGCOUNT
	.align		4
        /*0000*/ 	.byte	0x04, 0x2f
        /*0002*/ 	.short	(.L_1 - .L_0)
	.align		4
.L_0:
        /*0004*/ 	.word	index@(triton_poi_fused__unsafe_index_add_convolution_10)
        /*0008*/ 	.word	0x00000020


	//----- nvinfo : EIATTR_MIN_STACK_SIZE
	.align		4
.L_1:
        /*000c*/ 	.byte	0x04, 0x12
        /*000e*/ 	.short	(.L_3 - .L_2)
	.align		4
.L_2:
        /*0010*/ 	.word	index@(triton_poi_fused__unsafe_index_add_convolution_10)
        /*0014*/ 	.word	0x00000000


	//----- nvinfo : EIATTR_FRAME_SIZE
	.align		4
.L_3:
        /*0018*/ 	.byte	0x04, 0x11
        /*001a*/ 	.short	(.L_5 - .L_4)
	.align		4
.L_4:
        /*001c*/ 	.word	index@(triton_poi_fused__unsafe_index_add_convolution_10)
        /*0020*/ 	.word	0x00000000


	//----- nvinfo : EIATTR_MIN_STACK_SIZE
	.align		4
.L_5:
        /*0024*/ 	.byte	0x04, 0x12
        /*0026*/ 	.short	(.L_7 - .L_6)
	.align		4
.L_6:
        /*0028*/ 	.word	index@(triton_poi_fused__unsafe_index_add_convolution_10)
        /*002c*/ 	.word	0x00000000
.L_7:


//--------------------- .nv.info.triton_poi_fused__unsafe_index_add_convolution_10 --------------------------
	.section	.nv.info.triton_poi_fused__unsafe_index_add_convolution_10,"",@"SHT_CUDA_INFO"
	.sectionflags	@""
	.align	4


	//----- nvinfo : EIATTR_CUDA_API_VERSION
	.align		4
        /*0000*/ 	.byte	0x04, 0x37
        /*0002*/ 	.short	(.L_9 - .L_8)
.L_8:
        /*0004*/ 	.word	0x0000007c


	//----- nvinfo : EIATTR_KPARAM_INFO
	.align		4
.L_9:
        /*0008*/ 	.byte	0x04, 0x17
        /*000a*/ 	.short	(.L_11 - .L_10)
.L_10:
        /*000c*/ 	.word	0x00000000
        /*0010*/ 	.short	0x0005
        /*0012*/ 	.short	0x0028
        /*0014*/ 	.byte	0x00, 0xf0, 0x11, 0x00


	//----- nvinfo : EIATTR_KPARAM_INFO
	.align		4
.L_11:
        /*0018*/ 	.byte	0x04, 0x17
        /*001a*/ 	.short	(.L_13 - .L_12)
.L_12:
        /*001c*/ 	.word	0x00000000
        /*0020*/ 	.short	0x0004
        /*0022*/ 	.short	0x0020
        /*0024*/ 	.byte	0x00, 0xf4, 0x21, 0x00


	//----- nvinfo : EIATTR_KPARAM_INFO
	.align		4
.L_13:
        /*0028*/ 	.byte	0x04, 0x17
        /*002a*/ 	.short	(.L_15 - .L_14)
.L_14:
        /*002c*/ 	.word	0x00000000
        /*0030*/ 	.short	0x0003
        /*0032*/ 	.short	0x0018
        /*0034*/ 	.byte	0x00, 0xf4, 0x21, 0x00


	//----- nvinfo : EIATTR_KPARAM_INFO
	.align		4
.L_15:
        /*0038*/ 	.byte	0x04, 0x17
        /*003a*/ 	.short	(.L_17 - .L_16)
.L_16:
        /*003c*/ 	.word	0x00000000
        /*0040*/ 	.short	0x0002
        /*0042*/ 	.short	0x0010
        /*0044*/ 	.byte	0x00, 0xf4, 0x21, 0x00


	//----- nvinfo : EIATTR_KPARAM_INFO
	.align		4
.L_17:
        /*0048*/ 	.byte	0x04, 0x17
        /*004a*/ 	.short	(.L_19 - .L_18)
.L_18:
        /*004c*/ 	.word	0x00000000
        /*0050*/ 	.short	0x0001
        /*0052*/ 	.short	0x0008
        /*0054*/ 	.byte	0x00, 0xf4, 0x21, 0x00


	//----- nvinfo : EIATTR_KPARAM_INFO
	.align		4
.L_19:
        /*0058*/ 	.byte	0x04, 0x17
        /*005a*/ 	.short	(.L_21 - .L_20)
.L_20:
        /*005c*/ 	.word	0x00000000
        /*0060*/ 	.short	0x0000
        /*0062*/ 	.short	0x0000
        /*0064*/ 	.byte	0x00, 0xf4, 0x21, 0x00


	//----- nvinfo : EIATTR_SPARSE_MMA_MASK
	.align		4
.L_21:
        /*0068*/ 	.byte	0x03, 0x50
        /*006a*/ 	.short	0x0000


	//----- nvinfo : EIATTR_MAXREG_COUNT
	.align		4
        /*006c*/ 	.byte	0x03, 0x1b
        /*006e*/ 	.short	0x00ff


	//----- nvinfo : EIATTR_EXIT_INSTR_OFFSETS
	.align		4
        /*0070*/ 	.byte	0x04, 0x1c
        /*0072*/ 	.short	(.L_23 - .L_22)


	//   ....[0]....
.L_22:
        /*0074*/ 	.word	0x00000b10


	//----- nvinfo : EIATTR_REQNTID
	.align		4
.L_23:
        /*0078*/ 	.byte	0x04, 0x10
        /*007a*/ 	.short	(.L_25 - .L_24)
.L_24:
        /*007c*/ 	.word	0x00000080
        /*0080*/ 	.word	0x00000001
        /*0084*/ 	.word	0x00000001


	//----- nvinfo : EIATTR_CBANK_PARAM_SIZE
	.align		4
.L_25:
        /*0088*/ 	.byte	0x03, 0x19
        /*008a*/ 	.short	0x002c


	//----- nvinfo : EIATTR_PARAM_CBANK
	.align		4
        /*008c*/ 	.byte	0x04, 0x0a
        /*008e*/ 	.short	(.L_27 - .L_26)
	.align		4
.L_26:
        /*0090*/ 	.word	index@(.nv.constant0.triton_poi_fused__unsafe_index_add_convolution_10)
        /*0094*/ 	.short	0x0210
        /*0096*/ 	.short	0x002c


	//----- nvinfo : EIATTR_SW_WAR
	.align		4
.L_27:
        /*0098*/ 	.byte	0x04, 0x36
        /*009a*/ 	.short	(.L_29 - .L_28)
.L_28:
        /*009c*/ 	.word	0x00000008
.L_29:


//--------------------- .nv.callgraph             --------------------------
	.section	.nv.callgraph,"",@"SHT_CUDA_CALLGRAPH"
	.align	4
	.sectionentsize	8
	.align		4
        /*0000*/ 	.word	0x00000000
	.align		4
        /*0004*/ 	.word	0xffffffff
	.align		4
        /*0008*/ 	.word	0x00000000
	.align		4
        /*000c*/ 	.word	0xfffffffe
	.align		4
        /*0010*/ 	.word	0x00000000
	.align		4
        /*0014*/ 	.word	0xfffffffd
	.align		4
        /*0018*/ 	.word	0x00000000
	.align		4
        /*001c*/ 	.word	0xfffffffc


//--------------------- .text.triton_poi_fused__unsafe_index_add_convolution_10 --------------------------
	.section	.text.triton_poi_fused__unsafe_index_add_convolution_10,"ax",@progbits
	.align	128
        .global         triton_poi_fused__unsafe_index_add_convolution_10
        .type           triton_poi_fused__unsafe_index_add_convolution_10,@function
        .size           triton_poi_fused__unsafe_index_add_convolution_10,(.L_x_1 - triton_poi_fused__unsafe_index_add_convolution_10)
        .other          triton_poi_fused__unsafe_index_add_convolution_10,@"STO_CUDA_ENTRY STV_DEFAULT"
triton_poi_fused__unsafe_index_add_convolution_10:
.text.triton_poi_fused__unsafe_index_add_convolution_10:
[----:B------:R-:W-:Y:S01]  /*0000*/  LDC R1, c[0x0][0x28] ;  /* 0x00000a00ff017b82 */ /* 0x000fe20000000800 */
[----:B------:R-:W1:Y:S07]  /*0010*/  S2R R0, SR_TID.X ;  /* 0x0000000000007919 */ /* 0x000e6e0000002100 */
[----:B------:R-:W2:Y:S01]  /*0020*/  LDC.64 R2, c[0x0][0x210] ;  /* 0x00008400ff027b82 */ /* 0x000ea20000000a00 */
[----:B------:R-:W-:Y:S01]  /*0030*/  ULDC.64 UR4, c[0x0][0x208] ;  /* 0x0000820000047ab9 */ /* 0x000fe20000000a00 */
[----:B------:R-:W-:Y:S01]  /*0040*/  ULDC.64 UR6, c[0x0][0x218] ;  /* 0x0000860000067ab9 */ /* 0x000fe20000000a00 */
[----:B------:R-:W3:Y:S01]  /*0050*/  S2R R5, SR_CTAID.X ;  /* 0x0000000000057919 */ /* 0x000ee20000002500 */
[----:B------:R-:W-:Y:S01]  /*0060*/  ULDC.64 UR8, c[0x0][0x220] ;  /* 0x0000880000087ab9 */ /* 0x000fe20000000a00 */
[----:B-1----:R-:W-:Y:S01]  /*0070*/  IMAD.SHL.U32 R0, R0, 0x4, RZ ;  /* 0x0000000400007824 */ /* 0x002fe200078e00ff */
[----:B---3--:R-:W-:-:S04]  /*0080*/  SHF.R.S32.HI R15, RZ, 0x15, R5 ;  /* 0x00000015ff0f7819 */ /* 0x008fc80000011405 */
[----:B------:R-:W-:Y:S02]  /*0090*/  LOP3.LUT R0, R0, 0x1fc, RZ, 0xc0, !PT ;  /* 0x000001fc00007812 */ /* 0x000fe400078ec0ff */
[----:B------:R-:W-:-:S03]  /*00a0*/  SGXT R15, R15, 0x1 ;  /* 0x000000010f0f781a */ /* 0x000fc60000000200 */
[----:B------:R-:W-:-:S05]  /*00b0*/  IMAD R13, R5, 0x400, R0 ;  /* 0x00000400050d7824 */ /* 0x000fca00078e0200 */
[----:B------:R-:W-:-:S04]  /*00c0*/  SHF.R.S32.HI R0, RZ, 0x1f, R13 ;  /* 0x0000001fff007819 */ /* 0x000fc8000001140d */
[----:B------:R-:W-:Y:S01]  /*00d0*/  LEA.HI R8, R0, R13, RZ, 0x7 ;  /* 0x0000000d00087211 */ /* 0x000fe200078f38ff */
[----:B------:R-:W-:-:S03]  /*00e0*/  VIADD R0, R13, 0x200 ;  /* 0x000002000d007836 */ /* 0x000fc60000000000 */
[----:B------:R-:W-:Y:S02]  /*00f0*/  SHF.R.S32.HI R4, RZ, 0x7, R8 ;  /* 0x00000007ff047819 */ /* 0x000fe40000011408 */
[----:B------:R-:W-:Y:S02]  /*0100*/  LEA.HI R5, R15, R0, RZ, 0x7 ;  /* 0x000000000f057211 */ /* 0x000fe400078f38ff */
[----:B------:R-:W-:Y:S02]  /*0110*/  LEA.HI R6, R4, R4, RZ, 0x7 ;  /* 0x0000000404067211 */ /* 0x000fe400078f38ff */
[----:B------:R-:W-:Y:S02]  /*0120*/  SHF.R.S32.HI R5, RZ, 0x7, R5 ;  /* 0x00000007ff057819 */ /* 0x000fe40000011405 */
[----:B------:R-:W-:Y:S02]  /*0130*/  LOP3.LUT R7, R6, 0xffffff80, RZ, 0xc0, !PT ;  /* 0xffffff8006077812 */ /* 0x000fe400078ec0ff */
[----:B------:R-:W-:-:S03]  /*0140*/  LEA.HI R6, R5, R5, RZ, 0x7 ;  /* 0x0000000505067211 */ /* 0x000fc600078f38ff */
[----:B------:R-:W-:Y:S01]  /*0150*/  IMAD.IADD R7, R4, 0x1, -R7 ;  /* 0x0000000104077824 */ /* 0x000fe200078e0a07 */
[----:B------:R-:W-:-:S03]  /*0160*/  LOP3.LUT R4, R6, 0xffffff80, RZ, 0xc0, !PT ;  /* 0xffffff8006047812 */ /* 0x000fc600078ec0ff */
[----:B--2---:R-:W-:-:S04]  /*0170*/  IMAD.WIDE R6, R7, 0x8, R2 ;  /* 0x0000000807067825 */ /* 0x004fc800078e0202 */
[----:B------:R-:W-:Y:S02]  /*0180*/  IMAD.IADD R5, R5, 0x1, -R4 ;  /* 0x0000000105057824 */ /* 0x000fe400078e0a04 */
[----:B------:R-:W2:Y:S01]  /*0190*/  LDG.E.EL.64 R6, desc[UR4][R6.64] ;  /* 0x0000000406067981 */ /* 0x000ea2000c2e1b00 */
[----:B------:R-:W-:Y:S01]  /*01a0*/  LOP3.LUT R8, R8, 0xffffff80, RZ, 0xc0, !PT ;  /* 0xffffff8008087812 */ /* 0x000fe200078ec0ff */
[----:B------:R-:W-:-:S04]  /*01b0*/  IMAD.WIDE R4, R5, 0x8, R2 ;  /* 0x0000000805047825 */ /* 0x000fc800078e0202 */
[----:B------:R-:W-:Y:S02]  /*01c0*/  IMAD.IADD R17, R13, 0x1, -R8 ;  /* 0x000000010d117824 */ /* 0x000fe400078e0a08 */
[----:B------:R-:W3:Y:S02]  /*01d0*/  LDG.E.EL.64 R4, desc[UR4][R4.64] ;  /* 0x0000000404047981 */ /* 0x000ee4000c2e1b00 */
[----:B------:R-:W-:-:S06]  /*01e0*/  IMAD.WIDE R16, R17, 0x8, R2 ;  /* 0x0000000811107825 */ /* 0x000fcc00078e0202 */
[----:B------:R-:W4:Y:S01]  /*01f0*/  LDG.E.EL.128 R16, desc[UR4][R16.64] ;  /* 0x0000000410107981 */ /* 0x000f22000c2e1d00 */
[----:B------:R-:W-:-:S05]  /*0200*/  VIADD R8, R13, 0x2 ;  /* 0x000000020d087836 */ /* 0x000fca0000000000 */
[----:B------:R-:W-:-:S04]  /*0210*/  LEA.HI R9, R15, R8, RZ, 0x7 ;  /* 0x000000080f097211 */ /* 0x000fc800078f38ff */
[----:B------:R-:W-:-:S05]  /*0220*/  LOP3.LUT R9, R9, 0xffffff80, RZ, 0xc0, !PT ;  /* 0xffffff8009097812 */ /* 0x000fca00078ec0ff */
[----:B------:R-:W-:-:S04]  /*0230*/  IMAD.IADD R9, R8, 0x1, -R9 ;  /* 0x0000000108097824 */ /* 0x000fc800078e0a09 */
[----:B------:R-:W-:Y:S01]  /*0240*/  IMAD.WIDE R8, R9, 0x8, R2 ;  /* 0x0000000809087825 */ /* 0x000fe200078e0202 */
[C---:B------:R-:W-:Y:S01]  /*0250*/  LEA.HI R14, R15.reuse, R13, RZ, 0xe ;  /* 0x0000000d0f0e7211 */ /* 0x040fe200078f70ff */
[----:B------:R-:W1:Y:S04]  /*0260*/  LDC.64 R2, c[0x0][0x228] ;  /* 0x00008a00ff027b82 */ /* 0x000e680000000a00 */
[----:B------:R-:W5:Y:S01]  /*0270*/  LDG.E.EL.128 R8, desc[UR4][R8.64] ;  /* 0x0000000408087981 */ /* 0x000f62000c2e1d00 */
[----:B------:R-:W-:Y:S02]  /*0280*/  LEA.HI R12, R15, R0, RZ, 0xe ;  /* 0x000000000f0c7211 */ /* 0x000fe400078f70ff */
[----:B------:R-:W-:Y:S02]  /*0290*/  SHF.R.S32.HI R14, RZ, 0xe, R14 ;  /* 0x0000000eff0e7819 */ /* 0x000fe4000001140e */
[----:B------:R-:W-:-:S02]  /*02a0*/  SHF.R.S32.HI R12, RZ, 0xe, R12 ;  /* 0x0000000eff0c7819 */ /* 0x000fc4000001140c */
[----:B------:R-:W-:-:S04]  /*02b0*/  LEA.HI R0, R14, R14, RZ, 0x6 ;  /* 0x0000000e0e007211 */ /* 0x000fc800078f30ff */
[----:B------:R-:W-:Y:S02]  /*02c0*/  LOP3.LUT R15, R0, 0xffffffc0, RZ, 0xc0, !PT ;  /* 0xffffffc0000f7812 */ /* 0x000fe400078ec0ff */
[----:B--2---:R-:W-:-:S04]  /*02d0*/  SHF.R.U32.HI R27, RZ, 0x19, R7 ;  /* 0x00000019ff1b7819 */ /* 0x004fc80000011607 */
[----:B------:R-:W-:Y:S02]  /*02e0*/  LOP3.LUT R27, R27, 0x40, RZ, 0xc0, !PT ;  /* 0x000000401b1b7812 */ /* 0x000fe400078ec0ff */
[----:B---3--:R-:W-:Y:S02]  /*02f0*/  SHF.R.U32.HI R25, RZ, 0x19, R5 ;  /* 0x00000019ff197819 */ /* 0x008fe40000011605 */
[----:B------:R-:W-:Y:S02]  /*0300*/  IADD3 R27, P0, R6, R27, RZ ;  /* 0x0000001b061b7210 */ /* 0x000fe40007f1e0ff */
[----:B------:R-:W-:Y:S02]  /*0310*/  LEA.HI R6, R12, R12, RZ, 0x6 ;  /* 0x0000000c0c067211 */ /* 0x000fe400078f30ff */
[----:B------:R-:W-:Y:S01]  /*0320*/  LOP3.LUT R25, R25, 0x40, RZ, 0xc0, !PT ;  /* 0x0000004019197812 */ /* 0x000fe200078ec0ff */
[----:B------:R-:W-:Y:S01]  /*0330*/  IMAD.X R0, RZ, RZ, R7, P0 ;  /* 0x000000ffff007224 */ /* 0x000fe200000e0607 */
[----:B------:R-:W-:Y:S01]  /*0340*/  LOP3.LUT R21, R6, 0xffffffc0, RZ, 0xc0, !PT ;  /* 0xffffffc006157812 */ /* 0x000fe200078ec0ff */
[C---:B------:R-:W-:Y:S01]  /*0350*/  IMAD.IADD R7, R14.reuse, 0x1, -R15 ;  /* 0x000000010e077824 */ /* 0x040fe200078e0a0f */
[----:B------:R-:W-:Y:S01]  /*0360*/  IADD3 R25, P0, R4, R25, RZ ;  /* 0x0000001904197210 */ /* 0x000fe20007f1e0ff */
[----:B------:R-:W-:-:S02]  /*0370*/  IMAD.SHL.U32 R4, R14, 0x1000, RZ ;  /* 0x000010000e047824 */ /* 0x000fc400078e00ff */
[C---:B------:R-:W-:Y:S01]  /*0380*/  IMAD.IADD R15, R12.reuse, 0x1, -R21 ;  /* 0x000000010c0f7824 */ /* 0x040fe200078e0a15 */
[----:B----4-:R-:W-:Y:S01]  /*0390*/  SHF.R.U32.HI R21, RZ, 0x19, R17 ;  /* 0x00000019ff157819 */ /* 0x010fe20000011611 */
[----:B------:R-:W-:Y:S01]  /*03a0*/  IMAD.X R5, RZ, RZ, R5, P0 ;  /* 0x000000ffff057224 */ /* 0x000fe200000e0605 */
[----:B------:R-:W-:Y:S01]  /*03b0*/  SHF.R.S32.HI R20, RZ, 0x1f, R4 ;  /* 0x0000001fff147819 */ /* 0x000fe20000011404 */
[----:B------:R-:W-:Y:S01]  /*03c0*/  IMAD.SHL.U32 R14, R12, 0x1000, RZ ;  /* 0x000010000c0e7824 */ /* 0x000fe200078e00ff */
[----:B------:R-:W-:Y:S01]  /*03d0*/  LEA R4, P0, R27, R4, 0x6 ;  /* 0x000000041b047211 */ /* 0x000fe200078030ff */
[----:B-1----:R-:W-:Y:S01]  /*03e0*/  IMAD.WIDE R6, R7, 0x4, R2 ;  /* 0x0000000407067825 */ /* 0x002fe200078e0202 */
[----:B------:R-:W-:Y:S02]  /*03f0*/  LOP3.LUT R21, R21, 0x40, RZ, 0xc0, !PT ;  /* 0x0000004015157812 */ /* 0x000fe400078ec0ff */
[----:B------:R-:W-:Y:S02]  /*0400*/  SHF.R.U32.HI R23, RZ, 0x19, R19 ;  /* 0x00000019ff177819 */ /* 0x000fe40000011613 */
[----:B------:R-:W-:-:S02]  /*0410*/  LEA.HI.X R27, R27, R20, R0, 0x6, P0 ;  /* 0x000000141b1b7211 */ /* 0x000fc400000f3400 */
[----:B------:R-:W-:Y:S02]  /*0420*/  IADD3 R22, P0, P1, R21, R4, R16 ;  /* 0x0000000415167210 */ /* 0x000fe4000791e010 */
[----:B------:R-:W-:Y:S02]  /*0430*/  LOP3.LUT R23, R23, 0x40, RZ, 0xc0, !PT ;  /* 0x0000004017177812 */ /* 0x000fe400078ec0ff */
[----:B------:R-:W-:Y:S02]  /*0440*/  SHF.R.S32.HI R12, RZ, 0x1f, R14 ;  /* 0x0000001fff0c7819 */ /* 0x000fe4000001140e */
[----:B------:R-:W-:Y:S01]  /*0450*/  LEA R29, P2, R25, R14, 0x6 ;  /* 0x0000000e191d7211 */ /* 0x000fe200078430ff */
[----:B------:R-:W-:Y:S01]  /*0460*/  IMAD.WIDE R14, R15, 0x4, R2 ;  /* 0x000000040f0e7825 */ /* 0x000fe200078e0202 */
[----:B------:R-:W-:Y:S02]  /*0470*/  IADD3.X R3, RZ, R27, R17, P0, P1 ;  /* 0x0000001bff037210 */ /* 0x000fe400007e2411 */
[----:B------:R-:W-:-:S02]  /*0480*/  IADD3 R2, P0, P1, R23, R4, R18 ;  /* 0x0000000417027210 */ /* 0x000fc4000791e012 */
[----:B------:R-:W-:Y:S01]  /*0490*/  LEA.HI.X R25, R25, R12, R5, 0x6, P2 ;  /* 0x0000000c19197211 */ /* 0x000fe200010f3405 */
[----:B------:R-:W2:Y:S01]  /*04a0*/  LDG.E.EL R14, desc[UR4][R14.64] ;  /* 0x000000040e0e7981 */ /* 0x000ea2000c2e1900 */
[----:B------:R-:W-:Y:S02]  /*04b0*/  IADD3 R0, P2, P3, R21, R29, R16 ;  /* 0x0000001d15007210 */ /* 0x000fe40007b5e010 */
[----:B------:R-:W-:Y:S01]  /*04c0*/  IADD3.X R21, RZ, R27, R19, P0, P1 ;  /* 0x0000001bff157210 */ /* 0x000fe200007e2413 */
[----:B------:R1:W3:Y:S01]  /*04d0*/  LDG.E.EL R5, desc[UR4][R6.64] ;  /* 0x0000000406057981 */ /* 0x0002e2000c2e1900 */
[C---:B------:R-:W-:Y:S01]  /*04e0*/  SHF.L.U64.HI R3, R22.reuse, 0x2, R3 ;  /* 0x0000000216037819 */ /* 0x040fe20000010203 */
[----:B------:R-:W-:Y:S01]  /*04f0*/  IMAD.SHL.U32 R22, R22, 0x4, RZ ;  /* 0x0000000416167824 */ /* 0x000fe200078e00ff */
[C---:B------:R-:W-:Y:S01]  /*0500*/  SHF.L.U64.HI R20, R2.reuse, 0x2, R21 ;  /* 0x0000000202147819 */ /* 0x040fe20000010215 */
[----:B------:R-:W-:Y:S01]  /*0510*/  IMAD.SHL.U32 R2, R2, 0x4, RZ ;  /* 0x0000000402027824 */ /* 0x000fe200078e00ff */
[----:B------:R-:W-:-:S02]  /*0520*/  IADD3 R24, P4, P5, R23, R29, R18 ;  /* 0x0000001d17187210 */ /* 0x000fc40007d9e012 */
[----:B------:R-:W-:Y:S01]  /*0530*/  IADD3 R16, P6, R22, UR6, RZ ;  /* 0x0000000616107c10 */ /* 0x000fe2000ffde0ff */
[----:B------:R-:W-:Y:S01]  /*0540*/  IMAD.SHL.U32 R21, R0, 0x4, RZ ;  /* 0x0000000400157824 */ /* 0x000fe200078e00ff */
[----:B------:R-:W-:Y:S02]  /*0550*/  IADD3 R22, P1, R22, UR8, RZ ;  /* 0x0000000816167c10 */ /* 0x000fe4000ff3e0ff */
[----:B-1----:R-:W-:Y:S02]  /*0560*/  IADD3.X R7, RZ, R25, R17, P2, P3 ;  /* 0x00000019ff077210 */ /* 0x002fe400017e6411 */
[----:B------:R-:W-:Y:S02]  /*0570*/  IADD3 R18, P0, R2, UR6, RZ ;  /* 0x0000000602127c10 */ /* 0x000fe4000ff1e0ff */
[----:B------:R-:W-:Y:S02]  /*0580*/  IADD3 R2, P2, R2, UR8, RZ ;  /* 0x0000000802027c10 */ /* 0x000fe4000ff5e0ff */
[----:B------:R-:W-:-:S02]  /*0590*/  IADD3.X R17, R3, UR7, RZ, P6, !PT ;  /* 0x0000000703117c10 */ /* 0x000fc4000b7fe4ff */
[----:B------:R-:W-:Y:S02]  /*05a0*/  IADD3.X R15, RZ, R25, R19, P4, P5 ;  /* 0x00000019ff0f7210 */ /* 0x000fe400027ea413 */
[----:B------:R-:W-:Y:S01]  /*05b0*/  IADD3.X R23, R3, UR9, RZ, P1, !PT ;  /* 0x0000000903177c10 */ /* 0x000fe20008ffe4ff */
[----:B------:R1:W4:Y:S01]  /*05c0*/  LDG.E.EL R12, desc[UR4][R16.64] ;  /* 0x00000004100c7981 */ /* 0x000322000c2e1900 */
[----:B------:R-:W-:Y:S02]  /*05d0*/  IADD3.X R19, R20, UR7, RZ, P0, !PT ;  /* 0x0000000714137c10 */ /* 0x000fe400087fe4ff */
[----:B------:R-:W-:Y:S02]  /*05e0*/  IADD3.X R3, R20, UR9, RZ, P2, !PT ;  /* 0x0000000914037c10 */ /* 0x000fe400097fe4ff */
[----:B------:R-:W-:Y:S02]  /*05f0*/  SHF.L.U64.HI R6, R0, 0x2, R7 ;  /* 0x0000000200067819 */ /* 0x000fe40000010207 */
[----:B------:R-:W-:Y:S01]  /*0600*/  IADD3 R20, P0, R21, UR6, RZ ;  /* 0x0000000615147c10 */ /* 0x000fe2000ff1e0ff */
[----:B------:R1:W2:Y:S01]  /*0610*/  LDG.E.EL R7, desc[UR4][R18.64] ;  /* 0x0000000412077981 */ /* 0x0002a2000c2e1900 */
[----:B-----5:R-:W-:-:S02]  /*0620*/  SHF.R.U32.HI R28, RZ, 0x19, R9 ;  /* 0x00000019ff1c7819 */ /* 0x020fc40000011609 */
[----:B-1----:R-:W-:Y:S01]  /*0630*/  IADD3 R16, P1, R21, UR8, RZ ;  /* 0x0000000815107c10 */ /* 0x002fe2000ff3e0ff */
[----:B------:R1:W3:Y:S01]  /*0640*/  LDG.E.EL R0, desc[UR4][R22.64] ;  /* 0x0000000416007981 */ /* 0x0002e2000c2e1900 */
[----:B------:R-:W-:Y:S02]  /*0650*/  SHF.R.U32.HI R26, RZ, 0x19, R11 ;  /* 0x00000019ff1a7819 */ /* 0x000fe4000001160b */
[----:B------:R-:W-:Y:S01]  /*0660*/  IADD3.X R21, R6, UR7, RZ, P0, !PT ;  /* 0x0000000706157c10 */ /* 0x000fe200087fe4ff */
[----:B------:R-:W5:Y:S01]  /*0670*/  LDG.E.EL R2, desc[UR4][R2.64] ;  /* 0x0000000402027981 */ /* 0x000f62000c2e1900 */
[C---:B------:R-:W-:Y:S01]  /*0680*/  SHF.L.U64.HI R15, R24.reuse, 0x2, R15 ;  /* 0x00000002180f7819 */ /* 0x040fe2000001020f */
[----:B------:R-:W-:Y:S01]  /*0690*/  IMAD.SHL.U32 R24, R24, 0x4, RZ ;  /* 0x0000000418187824 */ /* 0x000fe200078e00ff */
[----:B0-----:R-:W-:Y:S02]  /*06a0*/  LOP3.LUT R19, R28, 0x40, RZ, 0xc0, !PT ;  /* 0x000000401c137812 */ /* 0x001fe400078ec0ff */
[----:B------:R-:W-:-:S02]  /*06b0*/  LOP3.LUT R26, R26, 0x40, RZ, 0xc0, !PT ;  /* 0x000000401a1a7812 */ /* 0x000fc400078ec0ff */
[----:B------:R-:W-:Y:S02]  /*06c0*/  IADD3.X R17, R6, UR9, RZ, P1, !PT ;  /* 0x0000000906117c10 */ /* 0x000fe40008ffe4ff */
[----:B------:R0:W2:Y:S01]  /*06d0*/  LDG.E.EL R6, desc[UR4][R20.64] ;  /* 0x0000000414067981 */ /* 0x0000a2000c2e1900 */
[----:B-1----:R-:W-:Y:S02]  /*06e0*/  IADD3 R22, P0, R24, UR6, RZ ;  /* 0x0000000618167c10 */ /* 0x002fe4000ff1e0ff */
[-C--:B------:R-:W-:Y:S01]  /*06f0*/  IADD3 R18, P1, P2, R26, R4.reuse, R10 ;  /* 0x000000041a127210 */ /* 0x080fe20007a3e00a */
[----:B------:R1:W2:Y:S01]  /*0700*/  LDG.E.EL R3, desc[UR4][R16.64] ;  /* 0x0000000410037981 */ /* 0x0002a2000c2e1900 */
[----:B------:R-:W-:Y:S02]  /*0710*/  IADD3.X R23, R15, UR7, RZ, P0, !PT ;  /* 0x000000070f177c10 */ /* 0x000fe400087fe4ff */
[C-C-:B0-----:R-:W-:Y:S02]  /*0720*/  IADD3 R21, P4, P5, R19.reuse, R4, R8.reuse ;  /* 0x0000000413157210 */ /* 0x141fe40007d9e008 */
[----:B------:R-:W-:Y:S01]  /*0730*/  IADD3 R19, P3, P0, R19, R29, R8 ;  /* 0x0000001d13137210 */ /* 0x000fe2000787e008 */
[----:B------:R-:W2:Y:S01]  /*0740*/  LDG.E.EL R4, desc[UR4][R22.64] ;  /* 0x0000000416047981 */ /* 0x000ea2000c2e1900 */
[----:B-1----:R-:W-:-:S02]  /*0750*/  IADD3.X R16, RZ, R27, R9, P4, P5 ;  /* 0x0000001bff107210 */ /* 0x002fc400027ea409 */
[----:B------:R-:W-:Y:S02]  /*0760*/  IADD3 R17, P4, P5, R26, R29, R10 ;  /* 0x0000001d1a117210 */ /* 0x000fe40007d9e00a */
[----:B------:R-:W-:Y:S01]  /*0770*/  IADD3.X R27, RZ, R27, R11, P1, P2 ;  /* 0x0000001bff1b7210 */ /* 0x000fe20000fe440b */
[C---:B------:R-:W-:Y:S01]  /*0780*/  IMAD.SHL.U32 R10, R21.reuse, 0x4, RZ ;  /* 0x00000004150a7824 */ /* 0x040fe200078e00ff */
[----:B------:R-:W-:Y:S02]  /*0790*/  IADD3 R8, P1, R24, UR8, RZ ;  /* 0x0000000818087c10 */ /* 0x000fe4000ff3e0ff */
[-C--:B------:R-:W-:Y:S02]  /*07a0*/  IADD3.X R20, RZ, R25.reuse, R9, P3, P0 ;  /* 0x00000019ff147210 */ /* 0x080fe40001fe0409 */
[----:B------:R-:W-:Y:S02]  /*07b0*/  IADD3.X R26, RZ, R25, R11, P4, P5 ;  /* 0x00000019ff1a7210 */ /* 0x000fe400027ea40b */
[----:B------:R-:W-:Y:S01]  /*07c0*/  SHF.L.U64.HI R11, R21, 0x2, R16 ;  /* 0x00000002150b7819 */ /* 0x000fe20000010210 */
[----:B------:R-:W-:Y:S01]  /*07d0*/  IMAD.SHL.U32 R16, R18, 0x4, RZ ;  /* 0x0000000412107824 */ /* 0x000fe200078e00ff */
[----:B------:R-:W-:-:S02]  /*07e0*/  IADD3.X R9, R15, UR9, RZ, P1, !PT ;  /* 0x000000090f097c10 */ /* 0x000fc40008ffe4ff */
[----:B------:R-:W-:Y:S01]  /*07f0*/  SHF.L.U64.HI R15, R18, 0x2, R27 ;  /* 0x00000002120f7819 */ /* 0x000fe2000001021b */
[C---:B------:R-:W-:Y:S01]  /*0800*/  IMAD.SHL.U32 R18, R19.reuse, 0x4, RZ ;  /* 0x0000000413127824 */ /* 0x040fe200078e00ff */
[----:B------:R-:W-:Y:S01]  /*0810*/  IADD3 R28, P0, R10, UR8, RZ ;  /* 0x000000080a1c7c10 */ /* 0x000fe2000ff1e0ff */
[----:B------:R0:W2:Y:S01]  /*0820*/  LDG.E.EL R25, desc[UR4][R8.64] ;  /* 0x0000000408197981 */ /* 0x0000a2000c2e1900 */
[----:B------:R-:W-:Y:S02]  /*0830*/  SHF.L.U64.HI R19, R19, 0x2, R20 ;  /* 0x0000000213137819 */ /* 0x000fe40000010214 */
[----:B------:R-:W-:Y:S02]  /*0840*/  IADD3.X R29, R11, UR9, RZ, P0, !PT ;  /* 0x000000090b1d7c10 */ /* 0x000fe400087fe4ff */
[C---:B------:R-:W-:Y:S01]  /*0850*/  SHF.L.U64.HI R26, R17.reuse, 0x2, R26 ;  /* 0x00000002111a7819 */ /* 0x040fe2000001021a */
[----:B------:R-:W-:Y:S01]  /*0860*/  IMAD.SHL.U32 R17, R17, 0x4, RZ ;  /* 0x0000000411117824 */ /* 0x000fe200078e00ff */
[----:B------:R-:W-:Y:S01]  /*0870*/  IADD3 R20, P0, R18, UR8, RZ ;  /* 0x0000000812147c10 */ /* 0x000fe2000ff1e0ff */
[----:B------:R1:W2:Y:S03]  /*0880*/  LDG.E.EL R24, desc[UR4][R28.64] ;  /* 0x000000041c187981 */ /* 0x0002a6000c2e1900 */
[----:B------:R-:W-:-:S02]  /*0890*/  IADD3.X R21, R19, UR9, RZ, P0, !PT ;  /* 0x0000000913157c10 */ /* 0x000fc400087fe4ff */
[----:B0-----:R-:W-:Y:S02]  /*08a0*/  IADD3 R8, P0, R17, UR8, RZ ;  /* 0x0000000811087c10 */ /* 0x001fe4000ff1e0ff */
[----:B------:R-:W-:Y:S02]  /*08b0*/  IADD3 R22, P1, R16, UR8, RZ ;  /* 0x0000000810167c10 */ /* 0x000fe4000ff3e0ff */
[----:B------:R-:W-:Y:S01]  /*08c0*/  IADD3.X R9, R26, UR9, RZ, P0, !PT ;  /* 0x000000091a097c10 */ /* 0x000fe200087fe4ff */
[----:B------:R-:W2:Y:S01]  /*08d0*/  LDG.E.EL R21, desc[UR4][R20.64] ;  /* 0x0000000414157981 */ /* 0x000ea2000c2e1900 */
[----:B------:R-:W-:Y:S02]  /*08e0*/  IADD3 R10, P0, R10, UR6, RZ ;  /* 0x000000060a0a7c10 */ /* 0x000fe4000ff1e0ff */
[----:B------:R-:W-:Y:S02]  /*08f0*/  IADD3.X R23, R15, UR9, RZ, P1, !PT ;  /* 0x000000090f177c10 */ /* 0x000fe40008ffe4ff */
[----:B------:R-:W-:Y:S01]  /*0900*/  IADD3.X R11, R11, UR7, RZ, P0, !PT ;  /* 0x000000070b0b7c10 */ /* 0x000fe200087fe4ff */
[----:B------:R-:W2:Y:S01]  /*0910*/  LDG.E.EL R9, desc[UR4][R8.64] ;  /* 0x0000000408097981 */ /* 0x000ea2000c2e1900 */
[----:B------:R-:W-:-:S02]  /*0920*/  IADD3 R16, P1, R16, UR6, RZ ;  /* 0x0000000610107c10 */ /* 0x000fc4000ff3e0ff */
[----:B------:R-:W-:Y:S01]  /*0930*/  IADD3 R18, P2, R18, UR6, RZ ;  /* 0x0000000612127c10 */ /* 0x000fe2000ff5e0ff */
[----:B------:R3:W2:Y:S01]  /*0940*/  LDG.E.EL R22, desc[UR4][R22.64] ;  /* 0x0000000416167981 */ /* 0x0006a2000c2e1900 */
[----:B-1----:R-:W-:Y:S02]  /*0950*/  IADD3 R28, P0, R17, UR6, RZ ;  /* 0x00000006111c7c10 */ /* 0x002fe4000ff1e0ff */
[----:B------:R-:W-:Y:S01]  /*0960*/  IADD3.X R17, R15, UR7, RZ, P1, !PT ;  /* 0x000000070f117c10 */ /* 0x000fe20008ffe4ff */
[----:B------:R-:W2:Y:S01]  /*0970*/  LDG.E.EL R10, desc[UR4][R10.64] ;  /* 0x000000040a0a7981 */ /* 0x000ea2000c2e1900 */
[----:B------:R-:W-:Y:S02]  /*0980*/  IADD3.X R19, R19, UR7, RZ, P2, !PT ;  /* 0x0000000713137c10 */ /* 0x000fe400097fe4ff */
[----:B------:R-:W-:Y:S01]  /*0990*/  IADD3.X R29, R26, UR7, RZ, P0, !PT ;  /* 0x000000071a1d7c10 */ /* 0x000fe200087fe4ff */
[----:B------:R0:W2:Y:S01]  /*09a0*/  LDG.E.EL R15, desc[UR4][R16.64] ;  /* 0x00000004100f7981 */ /* 0x0000a2000c2e1900 */
[----:B------:R-:W1:Y:S03]  /*09b0*/  LDC.64 R26, c[0x0][0x230] ;  /* 0x00008c00ff1a7b82 */ /* 0x000e660000000a00 */
[----:B------:R-:W2:Y:S04]  /*09c0*/  LDG.E.EL R18, desc[UR4][R18.64] ;  /* 0x0000000412127981 */ /* 0x000ea8000c2e1900 */
[----:B------:R-:W2:Y:S01]  /*09d0*/  LDG.E.EL R28, desc[UR4][R28.64] ;  /* 0x000000041c1c7981 */ /* 0x000ea2000c2e1900 */
[----:B-1----:R-:W-:-:S04]  /*09e0*/  IMAD.WIDE R26, R13, 0x4, R26 ;  /* 0x000000040d1a7825 */ /* 0x002fc800078e021a */
[C---:B---3--:R-:W-:Y:S01]  /*09f0*/  FADD R23, R5.reuse, R0 ;  /* 0x0000000005177221 */ /* 0x048fe20000000000 */
[----:B-----5:R-:W-:-:S03]  /*0a00*/  FADD R2, R5, R2 ;  /* 0x0000000205027221 */ /* 0x020fc60000000000 */
[----:B----4-:R-:W-:Y:S01]  /*0a10*/  FADD R12, R12, R23 ;  /* 0x000000170c0c7221 */ /* 0x010fe20000000000 */
[----:B--2---:R-:W-:Y:S01]  /*0a20*/  FADD R13, R7, R2 ;  /* 0x00000002070d7221 */ /* 0x004fe20000000000 */
[----:B------:R-:W-:-:S04]  /*0a30*/  FADD R3, R14, R3 ;  /* 0x000000030e037221 */ /* 0x000fc80000000000 */
[----:B0-----:R-:W-:Y:S01]  /*0a40*/  FADD R16, R6, R3 ;  /* 0x0000000306107221 */ /* 0x001fe20000000000 */
[----:B------:R-:W-:-:S04]  /*0a50*/  FADD R25, R14, R25 ;  /* 0x000000190e197221 */ /* 0x000fc80000000000 */
[----:B------:R-:W-:Y:S01]  /*0a60*/  FADD R17, R4, R25 ;  /* 0x0000001904117221 */ /* 0x000fe20000000000 */
[C---:B------:R-:W-:Y:S01]  /*0a70*/  FADD R24, R5.reuse, R24 ;  /* 0x0000001805187221 */ /* 0x040fe20000000000 */
[C---:B------:R-:W-:Y:S01]  /*0a80*/  FADD R21, R14.reuse, R21 ;  /* 0x000000150e157221 */ /* 0x040fe20000000000 */
[----:B------:R-:W-:Y:S01]  /*0a90*/  FADD R9, R14, R9 ;  /* 0x000000090e097221 */ /* 0x000fe20000000000 */
[----:B------:R-:W-:Y:S01]  /*0aa0*/  FADD R22, R5, R22 ;  /* 0x0000001605167221 */ /* 0x000fe20000000000 */
[----:B------:R-:W-:-:S03]  /*0ab0*/  FADD R14, R10, R24 ;  /* 0x000000180a0e7221 */ /* 0x000fc60000000000 */
[----:B------:R-:W-:Y:S01]  /*0ac0*/  FADD R15, R15, R22 ;  /* 0x000000160f0f7221 */ /* 0x000fe20000000000 */
[----:B------:R-:W-:Y:S01]  /*0ad0*/  FADD R18, R18, R21 ;  /* 0x0000001512127221 */ /* 0x000fe20000000000 */
[----:B------:R-:W-:-:S03]  /*0ae0*/  FADD R19, R28, R9 ;  /* 0x000000091c137221 */ /* 0x000fc60000000000 */
[----:B------:R-:W-:Y:S04]  /*0af0*/  STG.E.128 desc[UR4][R26.64], R12 ;  /* 0x0000000c1a007986 */ /* 0x000fe8000c101d04 */
[----:B------:R-:W-:Y:S01]  /*0b00*/  STG.E.128 desc[UR4][R26.64+0x800], R16 ;  /* 0x000800101a007986 */ /* 0x000fe2000c101d04 */
[----:B------:R-:W-:Y:S05]  /*0b10*/  EXIT ;  /* 0x000000000000794d */ /* 0x000fea0003800000 */
.L_x_0:
[----:B------:R-:W-:-:S00]  /*0b20*/  BRA `(.L_x_0) ;  /* 0xfffffffc00fc7947 */ /* 0x000fc0000383ffff */
[----:B------:R-:W-:-:S00]  /*0b30*/  NOP ;  /* 0x0000000000007918 */ /* 0x000fc00000000000 */
        /* <DEDUP_REMOVED lines=12> */
.L_x_1:


//--------------------- .nv.constant0.triton_poi_fused__unsafe_index_add_convolution_10 --------------------------
	.section	.nv.constant0.triton_poi_fused__unsafe_index_add_convolution_10,"a",@progbits
	.sectionflags	@""
	.align	4
.nv.constant0.triton_poi_fused__unsafe_index_add_convolution_10:
	.zero		572
